//
// Generated by NVIDIA NVVM Compiler
//
// Compiler Build ID: CL-36424714
// Cuda compilation tools, release 13.0, V13.0.88
// Based on NVVM 20.0.0
//

.version 9.0
.target sm_100
.address_size 64

	// .globl	_Z16scalarMultKernelPffS_i

.visible .entry _Z16scalarMultKernelPffS_i(
	.param .u64 .ptr .align 1 _Z16scalarMultKernelPffS_i_param_0,
	.param .f32 _Z16scalarMultKernelPffS_i_param_1,
	.param .u64 .ptr .align 1 _Z16scalarMultKernelPffS_i_param_2,
	.param .u32 _Z16scalarMultKernelPffS_i_param_3
)
{
	.reg .pred 	%p<2>;
	.reg .b32 	%r<6>;
	.reg .b32 	%f<4>;
	.reg .b64 	%rd<8>;

	ld.param.u64 	%rd1, [_Z16scalarMultKernelPffS_i_param_0];
	ld.param.f32 	%f1, [_Z16scalarMultKernelPffS_i_param_1];
	ld.param.u64 	%rd2, [_Z16scalarMultKernelPffS_i_param_2];
	ld.param.u32 	%r2, [_Z16scalarMultKernelPffS_i_param_3];
	mov.u32 	%r3, %tid.x;
	mov.u32 	%r4, %ctaid.x;
	mov.u32 	%r5, %ntid.x;
	mad.lo.s32 	%r1, %r4, %r5, %r3;
	setp.ge.s32 	%p1, %r1, %r2;
	@%p1 bra 	$L__BB0_2;
	cvta.to.global.u64 	%rd3, %rd1;
	cvta.to.global.u64 	%rd4, %rd2;
	mul.wide.s32 	%rd5, %r1, 4;
	add.s64 	%rd6, %rd3, %rd5;
	ld.global.f32 	%f2, [%rd6];
	mul.f32 	%f3, %f1, %f2;
	add.s64 	%rd7, %rd4, %rd5;
	st.global.f32 	[%rd7], %f3;
$L__BB0_2:
	ret;

}


// ===== COMPILED SASS (sm_100) =====

	.target	sm_100

	.elftype	@"ET_EXEC"


//--------------------- .note.nv.tkinfo           --------------------------
	.section	.note.nv.tkinfo,"",@"SHT_NOTE"
	.sectionflags	@"SHF_NOTE_NV_TKINFO"
	.tkinfo
        /*0018*/ 	.word	0x00000002
        /*0030*/ 	.string	""
        /*0030*/ 	.string	"ptxas"
        /*0030*/ 	.string	"Cuda compilation tools, release 13.0, V13.0.88"
        /*0030*/ 	.string	"Build cuda_13.0.r13.0/compiler.36424714_0"
        /*0030*/ 	.string	"-arch sm_100 -m 64 "



//--------------------- .note.nv.cuinfo           --------------------------
	.section	.note.nv.cuinfo,"",@"SHT_NOTE"
	.sectionflags	@"SHF_NOTE_NV_CUINFO"
        /*0018*/ 	.short	0x0002
        /*001a*/ 	.short	0x0064
        /*001c*/ 	.short	0x0082
	.zero		2


//--------------------- .nv.info                  --------------------------
	.section	.nv.info,"",@"SHT_CUDA_INFO"
	.align	4


	//----- nvinfo : EIATTR_REGCOUNT
	.align		4
        /*0000*/ 	.byte	0x04, 0x2f
        /*0002*/ 	.short	(.L_1 - .L_0)
	.align		4
.L_0:
        /*0004*/ 	.word	index@(_Z16scalarMultKernelPffS_i)
        /*0008*/ 	.word	0x0000000a


	//----- nvinfo : EIATTR_FRAME_SIZE
	.align		4
.L_1:
        /*000c*/ 	.byte	0x04, 0x11
        /*000e*/ 	.short	(.L_3 - .L_2)
	.align		4
.L_2:
        /*0010*/ 	.word	index@(_Z16scalarMultKernelPffS_i)
        /*0014*/ 	.word	0x00000000


	//----- nvinfo : EIATTR_MIN_STACK_SIZE
	.align		4
.L_3:
        /*0018*/ 	.byte	0x04, 0x12
        /*001a*/ 	.short	(.L_5 - .L_4)
	.align		4
.L_4:
        /*001c*/ 	.word	index@(_Z16scalarMultKernelPffS_i)
        /*0020*/ 	.word	0x00000000
.L_5:


//--------------------- .nv.compat                --------------------------
	.section	.nv.compat,"",@"SHT_CUDA_COMPAT_INFO"
	.align	4
        /*0000*/ 	.byte	0x02, 0x09, 0x00, 0x00, 0x02, 0x02, 0x01, 0x00, 0x02, 0x05, 0x05, 0x00, 0x03, 0x07, 0x01, 0x01
        /*0010*/ 	.byte	0x02, 0x03, 0x00, 0x00, 0x02, 0x06, 0x01, 0x00, 0x04, 0x0b, 0x08, 0x00, 0x09, 0x00, 0x00, 0x00
        /*0020*/ 	.byte	0x00, 0x00, 0x00, 0x00


//--------------------- .nv.info._Z16scalarMultKernelPffS_i --------------------------
	.section	.nv.info._Z16scalarMultKernelPffS_i,"",@"SHT_CUDA_INFO"
	.sectionflags	@""
	.align	4


	//----- nvinfo : EIATTR_CUDA_API_VERSION
	.align		4
        /*0000*/ 	.byte	0x04, 0x37
        /*0002*/ 	.short	(.L_7 - .L_6)
.L_6:
        /*0004*/ 	.word	0x00000082


	//----- nvinfo : EIATTR_KPARAM_INFO
	.align		4
.L_7:
        /*0008*/ 	.byte	0x04, 0x17
        /*000a*/ 	.short	(.L_9 - .L_8)
.L_8:
        /*000c*/ 	.word	0x00000000
        /*0010*/ 	.short	0x0003
        /*0012*/ 	.short	0x0018
        /*0014*/ 	.byte	0x00, 0xf0, 0x11, 0x00


	//----- nvinfo : EIATTR_KPARAM_INFO
	.align		4
.L_9:
        /*0018*/ 	.byte	0x04, 0x17
        /*001a*/ 	.short	(.L_11 - .L_10)
.L_10:
        /*001c*/ 	.word	0x00000000
        /*0020*/ 	.short	0x0002
        /*0022*/ 	.short	0x0010
        /*0024*/ 	.byte	0x00, 0xf5, 0x21, 0x00


	//----- nvinfo : EIATTR_KPARAM_INFO
	.align		4
.L_11:
        /*0028*/ 	.byte	0x04, 0x17
        /*002a*/ 	.short	(.L_13 - .L_12)
.L_12:
        /*002c*/ 	.word	0x00000000
        /*0030*/ 	.short	0x0001
        /*0032*/ 	.short	0x0008
        /*0034*/ 	.byte	0x00, 0xf0, 0x11, 0x00


	//----- nvinfo : EIATTR_KPARAM_INFO
	.align		4
.L_13:
        /*0038*/ 	.byte	0x04, 0x17
        /*003a*/ 	.short	(.L_15 - .L_14)
.L_14:
        /*003c*/ 	.word	0x00000000
        /*0040*/ 	.short	0x0000
        /*0042*/ 	.short	0x0000
        /*0044*/ 	.byte	0x00, 0xf5, 0x21, 0x00


	//----- nvinfo : EIATTR_SPARSE_MMA_MASK
	.align		4
.L_15:
        /*0048*/ 	.byte	0x03, 0x50
        /*004a*/ 	.short	0x0000


	//----- nvinfo : EIATTR_MAXREG_COUNT
	.align		4
        /*004c*/ 	.byte	0x03, 0x1b
        /*004e*/ 	.short	0x00ff


	//----- nvinfo : EIATTR_MERCURY_ISA_VERSION
	.align		4
        /*0050*/ 	.byte	0x03, 0x5f
        /*0052*/ 	.short	0x0101


	//----- nvinfo : EIATTR_VRC_CTA_INIT_COUNT
	.align		4
        /*0054*/ 	.byte	0x02, 0x4a
	.zero		1
	.zero		1


	//----- nvinfo : EIATTR_EXIT_INSTR_OFFSETS
	.align		4
        /*0058*/ 	.byte	0x04, 0x1c
        /*005a*/ 	.short	(.L_17 - .L_16)


	//   ....[0]....
.L_16:
        /*005c*/ 	.word	0x00000070


	//   ....[1]....
        /*0060*/ 	.word	0x00000110


	//----- nvinfo : EIATTR_CBANK_PARAM_SIZE
	.align		4
.L_17:
        /*0064*/ 	.byte	0x03, 0x19
        /*0066*/ 	.short	0x001c


	//----- nvinfo : EIATTR_PARAM_CBANK
	.align		4
        /*0068*/ 	.byte	0x04, 0x0a
        /*006a*/ 	.short	(.L_19 - .L_18)
	.align		4
.L_18:
        /*006c*/ 	.word	index@(.nv.constant0._Z16scalarMultKernelPffS_i)
        /*0070*/ 	.short	0x0380
        /*0072*/ 	.short	0x001c


	//----- nvinfo : EIATTR_SW_WAR
	.align		4
.L_19:
        /*0074*/ 	.byte	0x04, 0x36
        /*0076*/ 	.short	(.L_21 - .L_20)
.L_20:
        /*0078*/ 	.word	0x00000008
.L_21:


//--------------------- .nv.callgraph             --------------------------
	.section	.nv.callgraph,"",@"SHT_CUDA_CALLGRAPH"
	.align	4
	.sectionentsize	8
	.align		4
        /*0000*/ 	.word	0x00000000
	.align		4
        /*0004*/ 	.word	0xffffffff
	.align		4
        /*0008*/ 	.word	0x00000000
	.align		4
        /*000c*/ 	.word	0xfffffffe
	.align		4
        /*0010*/ 	.word	0x00000000
	.align		4
        /*0014*/ 	.word	0xfffffffd
	.align		4
        /*0018*/ 	.word	0x00000000
	.align		4
        /*001c*/ 	.word	0xfffffffc


//--------------------- .text._Z16scalarMultKernelPffS_i --------------------------
	.section	.text._Z16scalarMultKernelPffS_i,"ax",@progbits
	.align	128
        .global         _Z16scalarMultKernelPffS_i
        .type           _Z16scalarMultKernelPffS_i,@function
        .size           _Z16scalarMultKernelPffS_i,(.L_x_1 - _Z16scalarMultKernelPffS_i)
        .other          _Z16scalarMultKernelPffS_i,@"STO_CUDA_ENTRY STV_DEFAULT"
_Z16scalarMultKernelPffS_i:
.text._Z16scalarMultKernelPffS_i:
[----:B------:R-:W-:Y:S01]  /*0000*/  LDC R1, c[0x0][0x37c] ;  /* 0x0000df00ff017b82 */ /* 0x000fe20000000800 */
[----:B------:R-:W0:Y:S07]  /*0010*/  S2R R7, SR_TID.X ;  /* 0x0000000000077919 */ /* 0x000e2e0000002100 */
[----:B------:R-:W0:Y:S01]  /*0020*/  S2UR UR4, SR_CTAID.X ;  /* 0x00000000000479c3 */ /* 0x000e220000002500 */
[----:B------:R-:W1:Y:S07]  /*0030*/  LDCU UR5, c[0x0][0x398] ;  /* 0x00007300ff0577ac */ /* 0x000e6e0008000800 */
[----:B------:R-:W0:Y:S02]  /*0040*/  LDC R0, c[0x0][0x360] ;  /* 0x0000d800ff007b82 */ /* 0x000e240000000800 */
[----:B0-----:R-:W-:-:S05]  /*0050*/  IMAD R7, R0, UR4, R7 ;  /* 0x0000000400077c24 */ /* 0x001fca000f8e0207 */
[----:B-1----:R-:W-:-:S13]  /*0060*/  ISETP.GE.AND P0, PT, R7, UR5, PT ;  /* 0x0000000507007c0c */ /* 0x002fda000bf06270 */
[----:B------:R-:W-:Y:S05]  /*0070*/  @P0 EXIT ;  /* 0x000000000000094d */ /* 0x000fea0003800000 */
[----:B------:R-:W0:Y:S01]  /*0080*/  LDC.64 R2, c[0x0][0x380] ;  /* 0x0000e000ff027b82 */ /* 0x000e220000000a00 */
[----:B------:R-:W1:Y:S01]  /*0090*/  LDCU.64 UR4, c[0x0][0x358] ;  /* 0x00006b00ff0477ac */ /* 0x000e620008000a00 */
[----:B------:R-:W2:Y:S06]  /*00a0*/  LDCU UR6, c[0x0][0x388] ;  /* 0x00007100ff0677ac */ /* 0x000eac0008000800 */
[----:B------:R-:W3:Y:S01]  /*00b0*/  LDC.64 R4, c[0x0][0x390] ;  /* 0x0000e400ff047b82 */ /* 0x000ee20000000a00 */
[----:B0-----:R-:W-:-:S06]  /*00c0*/  IMAD.WIDE R2, R7, 0x4, R2 ;  /* 0x0000000407027825 */ /* 0x001fcc00078e0202 */
[----:B-1----:R-:W2:Y:S01]  /*00d0*/  LDG.E R2, desc[UR4][R2.64] ;  /* 0x0000000402027981 */ /* 0x002ea2000c1e1900 */
[----:B---3--:R-:W-:-:S04]  /*00e0*/  IMAD.WIDE R4, R7, 0x4, R4 ;  /* 0x0000000407047825 */ /* 0x008fc800078e0204 */
[----:B--2---:R-:W-:-:S05]  /*00f0*/  FMUL R7, R2, UR6 ;  /* 0x0000000602077c20 */ /* 0x004fca0008400000 */
[----:B------:R-:W-:Y:S01]  /*0100*/  STG.E desc[UR4][R4.64], R7 ;  /* 0x0000000704007986 */ /* 0x000fe2000c101904 */
[----:B------:R-:W-:Y:S05]  /*0110*/  EXIT ;  /* 0x000000000000794d */ /* 0x000fea0003800000 */
.L_x_0:
[----:B------:R-:W-:-:S00]  /*0120*/  BRA `(.L_x_0) ;  /* 0xfffffffc00fc7947 */ /* 0x000fc0000383ffff */
[----:B------:R-:W-:-:S00]  /*0130*/  NOP ;  /* 0x0000000000007918 */ /* 0x000fc00000000000 */
        /* <DEDUP_REMOVED lines=12> */
.L_x_1:


//--------------------- .nv.shared.reserved.0     --------------------------
	.section	.nv.shared.reserved.0,"aw",@nobits
	.weak		__nv_reservedSMEM_offset_0_alias
	.size		__nv_reservedSMEM_offset_0_alias, 0, 64
	.other		__nv_reservedSMEM_offset_0_alias,@"STO_CUDA_RESERVED_SHARED STV_DEFAULT"
__nv_reservedSMEM_offset_0_alias:
	.zero		0
	.zero		64


//--------------------- .nv.constant0._Z16scalarMultKernelPffS_i --------------------------
	.section	.nv.constant0._Z16scalarMultKernelPffS_i,"a",@progbits
	.sectionflags	@""
	.align	4
.nv.constant0._Z16scalarMultKernelPffS_i:
	.zero		924


//--------------------- SYMBOLS --------------------------

	.type		.nv.reservedSmem.offset0,@object
	.size		.nv.reservedSmem.offset0,0x4
